//
// Generated by NVIDIA NVVM Compiler
//
// Compiler Build ID: CL-36424714
// Cuda compilation tools, release 13.0, V13.0.88
// Based on NVVM 20.0.0
//

.version 9.0
.target sm_100
.address_size 64

	// .globl	_Z12mandelKernelffffPiiiii

.visible .entry _Z12mandelKernelffffPiiiii(
	.param .f32 _Z12mandelKernelffffPiiiii_param_0,
	.param .f32 _Z12mandelKernelffffPiiiii_param_1,
	.param .f32 _Z12mandelKernelffffPiiiii_param_2,
	.param .f32 _Z12mandelKernelffffPiiiii_param_3,
	.param .u64 .ptr .align 1 _Z12mandelKernelffffPiiiii_param_4,
	.param .u32 _Z12mandelKernelffffPiiiii_param_5,
	.param .u32 _Z12mandelKernelffffPiiiii_param_6,
	.param .u32 _Z12mandelKernelffffPiiiii_param_7,
	.param .u32 _Z12mandelKernelffffPiiiii_param_8
)
{
	.reg .pred 	%p<7>;
	.reg .b32 	%r<21>;
	.reg .b32 	%f<20>;
	.reg .b64 	%rd<7>;

	ld.param.f32 	%f9, [_Z12mandelKernelffffPiiiii_param_0];
	ld.param.f32 	%f10, [_Z12mandelKernelffffPiiiii_param_1];
	ld.param.f32 	%f11, [_Z12mandelKernelffffPiiiii_param_2];
	ld.param.f32 	%f12, [_Z12mandelKernelffffPiiiii_param_3];
	ld.param.u64 	%rd1, [_Z12mandelKernelffffPiiiii_param_4];
	ld.param.u32 	%r6, [_Z12mandelKernelffffPiiiii_param_5];
	ld.param.u32 	%r7, [_Z12mandelKernelffffPiiiii_param_6];
	ld.param.u32 	%r8, [_Z12mandelKernelffffPiiiii_param_7];
	ld.param.u32 	%r9, [_Z12mandelKernelffffPiiiii_param_8];
	mov.u32 	%r11, %ctaid.x;
	mov.u32 	%r12, %ntid.x;
	mov.u32 	%r13, %tid.x;
	mad.lo.s32 	%r1, %r11, %r12, %r13;
	mov.u32 	%r14, %ctaid.y;
	mov.u32 	%r15, %ntid.y;
	mov.u32 	%r16, %tid.y;
	mad.lo.s32 	%r2, %r14, %r15, %r16;
	cvt.rn.f32.s32 	%f13, %r1;
	fma.rn.f32 	%f1, %f11, %f13, %f9;
	cvt.rn.f32.u32 	%f14, %r2;
	fma.rn.f32 	%f2, %f12, %f14, %f10;
	setp.lt.s32 	%p1, %r9, 1;
	mov.b32 	%r20, 0;
	@%p1 bra 	$L__BB0_4;
	mov.b32 	%r19, 0;
	mov.f32 	%f18, %f2;
	mov.f32 	%f19, %f1;
$L__BB0_2:
	mul.f32 	%f5, %f19, %f19;
	mul.f32 	%f6, %f18, %f18;
	add.f32 	%f15, %f5, %f6;
	setp.gt.f32 	%p2, %f15, 0f40800000;
	mov.u32 	%r20, %r19;
	@%p2 bra 	$L__BB0_4;
	sub.f32 	%f16, %f5, %f6;
	add.f32 	%f17, %f19, %f19;
	add.f32 	%f19, %f1, %f16;
	fma.rn.f32 	%f18, %f17, %f18, %f2;
	add.s32 	%r19, %r19, 1;
	setp.ne.s32 	%p3, %r19, %r9;
	mov.u32 	%r20, %r9;
	@%p3 bra 	$L__BB0_2;
$L__BB0_4:
	setp.ge.s32 	%p4, %r1, %r7;
	setp.ge.s32 	%p5, %r2, %r8;
	or.pred  	%p6, %p4, %p5;
	@%p6 bra 	$L__BB0_6;
	mul.lo.s32 	%r18, %r6, %r2;
	cvt.s64.s32 	%rd2, %r18;
	cvta.to.global.u64 	%rd3, %rd1;
	add.s64 	%rd4, %rd3, %rd2;
	mul.wide.s32 	%rd5, %r1, 4;
	add.s64 	%rd6, %rd4, %rd5;
	st.global.u32 	[%rd6], %r20;
$L__BB0_6:
	ret;

}


// ===== COMPILED SASS (sm_100) =====

	.target	sm_100

	.elftype	@"ET_EXEC"


//--------------------- .note.nv.tkinfo           --------------------------
	.section	.note.nv.tkinfo,"",@"SHT_NOTE"
	.sectionflags	@"SHF_NOTE_NV_TKINFO"
	.tkinfo
        /*0018*/ 	.word	0x00000002
        /*0030*/ 	.string	""
        /*0030*/ 	.string	"ptxas"
        /*0030*/ 	.string	"Cuda compilation tools, release 13.0, V13.0.88"
        /*0030*/ 	.string	"Build cuda_13.0.r13.0/compiler.36424714_0"
        /*0030*/ 	.string	"-arch sm_100 -m 64 "



//--------------------- .note.nv.cuinfo           --------------------------
	.section	.note.nv.cuinfo,"",@"SHT_NOTE"
	.sectionflags	@"SHF_NOTE_NV_CUINFO"
        /*0018*/ 	.short	0x0002
        /*001a*/ 	.short	0x0064
        /*001c*/ 	.short	0x0082
	.zero		2


//--------------------- .nv.info                  --------------------------
	.section	.nv.info,"",@"SHT_CUDA_INFO"
	.align	4


	//----- nvinfo : EIATTR_REGCOUNT
	.align		4
        /*0000*/ 	.byte	0x04, 0x2f
        /*0002*/ 	.short	(.L_1 - .L_0)
	.align		4
.L_0:
        /*0004*/ 	.word	index@(_Z12mandelKernelffffPiiiii)
        /*0008*/ 	.word	0x00000010


	//----- nvinfo : EIATTR_FRAME_SIZE
	.align		4
.L_1:
        /*000c*/ 	.byte	0x04, 0x11
        /*000e*/ 	.short	(.L_3 - .L_2)
	.align		4
.L_2:
        /*0010*/ 	.word	index@(_Z12mandelKernelffffPiiiii)
        /*0014*/ 	.word	0x00000000


	//----- nvinfo : EIATTR_MIN_STACK_SIZE
	.align		4
.L_3:
        /*0018*/ 	.byte	0x04, 0x12
        /*001a*/ 	.short	(.L_5 - .L_4)
	.align		4
.L_4:
        /*001c*/ 	.word	index@(_Z12mandelKernelffffPiiiii)
        /*0020*/ 	.word	0x00000000
.L_5:


//--------------------- .nv.compat                --------------------------
	.section	.nv.compat,"",@"SHT_CUDA_COMPAT_INFO"
	.align	4
        /*0000*/ 	.byte	0x02, 0x09, 0x00, 0x00, 0x02, 0x02, 0x01, 0x00, 0x02, 0x05, 0x05, 0x00, 0x03, 0x07, 0x01, 0x01
        /*0010*/ 	.byte	0x02, 0x03, 0x00, 0x00, 0x02, 0x06, 0x01, 0x00, 0x04, 0x0b, 0x08, 0x00, 0x01, 0x00, 0x00, 0x00
        /*0020*/ 	.byte	0x00, 0x00, 0x00, 0x00


//--------------------- .nv.info._Z12mandelKernelffffPiiiii --------------------------
	.section	.nv.info._Z12mandelKernelffffPiiiii,"",@"SHT_CUDA_INFO"
	.sectionflags	@""
	.align	4


	//----- nvinfo : EIATTR_CUDA_API_VERSION
	.align		4
        /*0000*/ 	.byte	0x04, 0x37
        /*0002*/ 	.short	(.L_7 - .L_6)
.L_6:
        /*0004*/ 	.word	0x00000082


	//----- nvinfo : EIATTR_KPARAM_INFO
	.align		4
.L_7:
        /*0008*/ 	.byte	0x04, 0x17
        /*000a*/ 	.short	(.L_9 - .L_8)
.L_8:
        /*000c*/ 	.word	0x00000000
        /*0010*/ 	.short	0x0008
        /*0012*/ 	.short	0x0024
        /*0014*/ 	.byte	0x00, 0xf0, 0x11, 0x00


	//----- nvinfo : EIATTR_KPARAM_INFO
	.align		4
.L_9:
        /*0018*/ 	.byte	0x04, 0x17
        /*001a*/ 	.short	(.L_11 - .L_10)
.L_10:
        /*001c*/ 	.word	0x00000000
        /*0020*/ 	.short	0x0007
        /*0022*/ 	.short	0x0020
        /*0024*/ 	.byte	0x00, 0xf0, 0x11, 0x00


	//----- nvinfo : EIATTR_KPARAM_INFO
	.align		4
.L_11:
        /*0028*/ 	.byte	0x04, 0x17
        /*002a*/ 	.short	(.L_13 - .L_12)
.L_12:
        /*002c*/ 	.word	0x00000000
        /*0030*/ 	.short	0x0006
        /*0032*/ 	.short	0x001c
        /*0034*/ 	.byte	0x00, 0xf0, 0x11, 0x00


	//----- nvinfo : EIATTR_KPARAM_INFO
	.align		4
.L_13:
        /*0038*/ 	.byte	0x04, 0x17
        /*003a*/ 	.short	(.L_15 - .L_14)
.L_14:
        /*003c*/ 	.word	0x00000000
        /*0040*/ 	.short	0x0005
        /*0042*/ 	.short	0x0018
        /*0044*/ 	.byte	0x00, 0xf0, 0x11, 0x00


	//----- nvinfo : EIATTR_KPARAM_INFO
	.align		4
.L_15:
        /*0048*/ 	.byte	0x04, 0x17
        /*004a*/ 	.short	(.L_17 - .L_16)
.L_16:
        /*004c*/ 	.word	0x00000000
        /*0050*/ 	.short	0x0004
        /*0052*/ 	.short	0x0010
        /*0054*/ 	.byte	0x00, 0xf5, 0x21, 0x00


	//----- nvinfo : EIATTR_KPARAM_INFO
	.align		4
.L_17:
        /*0058*/ 	.byte	0x04, 0x17
        /*005a*/ 	.short	(.L_19 - .L_18)
.L_18:
        /*005c*/ 	.word	0x00000000
        /*0060*/ 	.short	0x0003
        /*0062*/ 	.short	0x000c
        /*0064*/ 	.byte	0x00, 0xf0, 0x11, 0x00


	//----- nvinfo : EIATTR_KPARAM_INFO
	.align		4
.L_19:
        /*0068*/ 	.byte	0x04, 0x17
        /*006a*/ 	.short	(.L_21 - .L_20)
.L_20:
        /*006c*/ 	.word	0x00000000
        /*0070*/ 	.short	0x0002
        /*0072*/ 	.short	0x0008
        /*0074*/ 	.byte	0x00, 0xf0, 0x11, 0x00


	//----- nvinfo : EIATTR_KPARAM_INFO
	.align		4
.L_21:
        /*0078*/ 	.byte	0x04, 0x17
        /*007a*/ 	.short	(.L_23 - .L_22)
.L_22:
        /*007c*/ 	.word	0x00000000
        /*0080*/ 	.short	0x0001
        /*0082*/ 	.short	0x0004
        /*0084*/ 	.byte	0x00, 0xf0, 0x11, 0x00


	//----- nvinfo : EIATTR_KPARAM_INFO
	.align		4
.L_23:
        /*0088*/ 	.byte	0x04, 0x17
        /*008a*/ 	.short	(.L_25 - .L_24)
.L_24:
        /*008c*/ 	.word	0x00000000
        /*0090*/ 	.short	0x0000
        /*0092*/ 	.short	0x0000
        /*0094*/ 	.byte	0x00, 0xf0, 0x11, 0x00


	//----- nvinfo : EIATTR_SPARSE_MMA_MASK
	.align		4
.L_25:
        /*0098*/ 	.byte	0x03, 0x50
        /*009a*/ 	.short	0x0000


	//----- nvinfo : EIATTR_MAXREG_COUNT
	.align		4
        /*009c*/ 	.byte	0x03, 0x1b
        /*009e*/ 	.short	0x00ff


	//----- nvinfo : EIATTR_MERCURY_ISA_VERSION
	.align		4
        /*00a0*/ 	.byte	0x03, 0x5f
        /*00a2*/ 	.short	0x0101


	//----- nvinfo : EIATTR_VRC_CTA_INIT_COUNT
	.align		4
        /*00a4*/ 	.byte	0x02, 0x4a
	.zero		1
	.zero		1


	//----- nvinfo : EIATTR_EXIT_INSTR_OFFSETS
	.align		4
        /*00a8*/ 	.byte	0x04, 0x1c
        /*00aa*/ 	.short	(.L_27 - .L_26)


	//   ....[0]....
.L_26:
        /*00ac*/ 	.word	0x000002b0


	//   ....[1]....
        /*00b0*/ 	.word	0x00000340


	//----- nvinfo : EIATTR_CRS_STACK_SIZE
	.align		4
.L_27:
        /*00b4*/ 	.byte	0x04, 0x1e
        /*00b6*/ 	.short	(.L_29 - .L_28)
.L_28:
        /*00b8*/ 	.word	0x00000000


	//----- nvinfo : EIATTR_CBANK_PARAM_SIZE
	.align		4
.L_29:
        /*00bc*/ 	.byte	0x03, 0x19
        /*00be*/ 	.short	0x0028


	//----- nvinfo : EIATTR_PARAM_CBANK
	.align		4
        /*00c0*/ 	.byte	0x04, 0x0a
        /*00c2*/ 	.short	(.L_31 - .L_30)
	.align		4
.L_30:
        /*00c4*/ 	.word	index@(.nv.constant0._Z12mandelKernelffffPiiiii)
        /*00c8*/ 	.short	0x0380
        /*00ca*/ 	.short	0x0028


	//----- nvinfo : EIATTR_SW_WAR
	.align		4
.L_31:
        /*00cc*/ 	.byte	0x04, 0x36
        /*00ce*/ 	.short	(.L_33 - .L_32)
.L_32:
        /*00d0*/ 	.word	0x00000008
.L_33:


//--------------------- .nv.callgraph             --------------------------
	.section	.nv.callgraph,"",@"SHT_CUDA_CALLGRAPH"
	.align	4
	.sectionentsize	8
	.align		4
        /*0000*/ 	.word	0x00000000
	.align		4
        /*0004*/ 	.word	0xffffffff
	.align		4
        /*0008*/ 	.word	0x00000000
	.align		4
        /*000c*/ 	.word	0xfffffffe
	.align		4
        /*0010*/ 	.word	0x00000000
	.align		4
        /*0014*/ 	.word	0xfffffffd
	.align		4
        /*0018*/ 	.word	0x00000000
	.align		4
        /*001c*/ 	.word	0xfffffffc


//--------------------- .text._Z12mandelKernelffffPiiiii --------------------------
	.section	.text._Z12mandelKernelffffPiiiii,"ax",@progbits
	.align	128
        .global         _Z12mandelKernelffffPiiiii
        .type           _Z12mandelKernelffffPiiiii,@function
        .size           _Z12mandelKernelffffPiiiii,(.L_x_4 - _Z12mandelKernelffffPiiiii)
        .other          _Z12mandelKernelffffPiiiii,@"STO_CUDA_ENTRY STV_DEFAULT"
_Z12mandelKernelffffPiiiii:
.text._Z12mandelKernelffffPiiiii:
[----:B------:R-:W-:Y:S01]  /*0000*/  LDC R1, c[0x0][0x37c] ;  /* 0x0000df00ff017b82 */ /* 0x000fe20000000800 */
[----:B------:R-:W0:Y:S07]  /*0010*/  S2R R0, SR_TID.X ;  /* 0x0000000000007919 */ /* 0x000e2e0000002100 */
[----:B------:R-:W0:Y:S01]  /*0020*/  S2UR UR4, SR_CTAID.X ;  /* 0x00000000000479c3 */ /* 0x000e220000002500 */
[----:B------:R-:W1:Y:S01]  /*0030*/  LDCU UR6, c[0x0][0x3a4] ;  /* 0x00007480ff0677ac */ /* 0x000e620008000800 */
[----:B------:R-:W2:Y:S06]  /*0040*/  S2R R3, SR_TID.Y ;  /* 0x0000000000037919 */ /* 0x000eac0000002200 */
[----:B------:R-:W0:Y:S08]  /*0050*/  LDC R5, c[0x0][0x360] ;  /* 0x0000d800ff057b82 */ /* 0x000e300000000800 */
[----:B------:R-:W2:Y:S01]  /*0060*/  S2UR UR5, SR_CTAID.Y ;  /* 0x00000000000579c3 */ /* 0x000ea20000002600 */
[----:B-1----:R-:W-:-:S07]  /*0070*/  UISETP.GE.AND UP0, UPT, UR6, 0x1, UPT ;  /* 0x000000010600788c */ /* 0x002fce000bf06270 */
[----:B------:R-:W2:Y:S08]  /*0080*/  LDC R2, c[0x0][0x364] ;  /* 0x0000d900ff027b82 */ /* 0x000eb00000000800 */
[----:B------:R-:W1:Y:S01]  /*0090*/  LDC.64 R8, c[0x0][0x380] ;  /* 0x0000e000ff087b82 */ /* 0x000e620000000a00 */
[----:B0-----:R-:W-:-:S07]  /*00a0*/  IMAD R5, R5, UR4, R0 ;  /* 0x0000000405057c24 */ /* 0x001fce000f8e0200 */
[----:B------:R-:W1:Y:S01]  /*00b0*/  LDC.64 R6, c[0x0][0x388] ;  /* 0x0000e200ff067b82 */ /* 0x000e620000000a00 */
[----:B--2---:R-:W-:Y:S01]  /*00c0*/  IMAD R0, R2, UR5, R3 ;  /* 0x0000000502007c24 */ /* 0x004fe2000f8e0203 */
[----:B------:R-:W-:-:S04]  /*00d0*/  I2FP.F32.S32 R3, R5 ;  /* 0x0000000500037245 */ /* 0x000fc80000201400 */
[----:B------:R-:W-:-:S05]  /*00e0*/  I2FP.F32.U32 R2, R0 ;  /* 0x0000000000027245 */ /* 0x000fca0000201000 */
[----:B-1----:R-:W-:Y:S01]  /*00f0*/  FFMA R2, R2, R7, R9 ;  /* 0x0000000702027223 */ /* 0x002fe20000000009 */
[----:B------:R-:W-:Y:S02]  /*0100*/  HFMA2 R7, -RZ, RZ, 0, 0 ;  /* 0x00000000ff077431 */ /* 0x000fe400000001ff */
[----:B------:R-:W-:Y:S01]  /*0110*/  FFMA R3, R3, R6, R8 ;  /* 0x0000000603037223 */ /* 0x000fe20000000008 */
[----:B------:R-:W-:Y:S06]  /*0120*/  BRA.U !UP0, `(.L_x_0) ;  /* 0x0000000108507547 */ /* 0x000fec000b800000 */
[----:B------:R-:W-:Y:S01]  /*0130*/  BSSY.RECONVERGENT B0, `(.L_x_0) ;  /* 0x0000013000007945 */ /* 0x000fe20003800200 */
[----:B------:R-:W-:Y:S01]  /*0140*/  MOV R7, RZ ;  /* 0x000000ff00077202 */ /* 0x000fe20000000f00 */
[----:B------:R-:W0:Y:S01]  /*0150*/  LDCU UR6, c[0x0][0x3a4] ;  /* 0x00007480ff0677ac */ /* 0x000e220008000800 */
[----:B------:R-:W-:Y:S02]  /*0160*/  MOV R9, R2 ;  /* 0x0000000200097202 */ /* 0x000fe40000000f00 */
[----:B------:R-:W-:Y:S01]  /*0170*/  MOV R4, R3 ;  /* 0x0000000300047202 */ /* 0x000fe20000000f00 */
[----:B------:R-:W1:Y:S06]  /*0180*/  LDCU UR7, c[0x0][0x3a4] ;  /* 0x00007480ff0777ac */ /* 0x000e6c0008000800 */
.L_x_2:
[----:B------:R-:W-:Y:S01]  /*0190*/  FMUL R6, R4, R4 ;  /* 0x0000000404067220 */ /* 0x000fe20000400000 */
[----:B------:R-:W-:-:S04]  /*01a0*/  FMUL R13, R9, R9 ;  /* 0x00000009090d7220 */ /* 0x000fc80000400000 */
[----:B------:R-:W-:-:S05]  /*01b0*/  FADD R8, R6, R13 ;  /* 0x0000000d06087221 */ /* 0x000fca0000000000 */
[----:B------:R-:W-:-:S13]  /*01c0*/  FSETP.GT.AND P0, PT, R8, 4, PT ;  /* 0x408000000800780b */ /* 0x000fda0003f04000 */
[----:B------:R-:W-:Y:S05]  /*01d0*/  @P0 BRA `(.L_x_1) ;  /* 0x0000000000200947 */ /* 0x000fea0003800000 */
[----:B------:R-:W-:Y:S01]  /*01e0*/  IADD3 R7, PT, PT, R7, 0x1, RZ ;  /* 0x0000000107077810 */ /* 0x000fe20007ffe0ff */
[----:B------:R-:W-:Y:S01]  /*01f0*/  FADD R11, R4, R4 ;  /* 0x00000004040b7221 */ /* 0x000fe20000000000 */
[----:B------:R-:W-:Y:S02]  /*0200*/  FADD R4, R6, -R13 ;  /* 0x8000000d06047221 */ /* 0x000fe40000000000 */
[----:B-1----:R-:W-:Y:S01]  /*0210*/  ISETP.NE.AND P0, PT, R7, UR7, PT ;  /* 0x0000000707007c0c */ /* 0x002fe2000bf05270 */
[----:B------:R-:W-:Y:S01]  /*0220*/  FFMA R9, R11, R9, R2 ;  /* 0x000000090b097223 */ /* 0x000fe20000000002 */
[----:B------:R-:W-:-:S11]  /*0230*/  FADD R4, R3, R4 ;  /* 0x0000000403047221 */ /* 0x000fd60000000000 */
[----:B------:R-:W-:Y:S05]  /*0240*/  @P0 BRA `(.L_x_2) ;  /* 0xfffffffc00d00947 */ /* 0x000fea000383ffff */
[----:B0-----:R-:W-:-:S07]  /*0250*/  MOV R7, UR6 ;  /* 0x0000000600077c02 */ /* 0x001fce0008000f00 */
.L_x_1:
[----:B01----:R-:W-:Y:S05]  /*0260*/  BSYNC.RECONVERGENT B0 ;  /* 0x0000000000007941 */ /* 0x003fea0003800200 */
.L_x_0:
[----:B------:R-:W0:Y:S01]  /*0270*/  LDCU UR4, c[0x0][0x3a0] ;  /* 0x00007400ff0477ac */ /* 0x000e220008000800 */
[----:B------:R-:W1:Y:S01]  /*0280*/  LDCU UR5, c[0x0][0x39c] ;  /* 0x00007380ff0577ac */ /* 0x000e620008000800 */
[----:B0-----:R-:W-:-:S04]  /*0290*/  ISETP.GE.AND P0, PT, R0, UR4, PT ;  /* 0x0000000400007c0c */ /* 0x001fc8000bf06270 */
[----:B-1----:R-:W-:-:S13]  /*02a0*/  ISETP.GE.OR P0, PT, R5, UR5, P0 ;  /* 0x0000000505007c0c */ /* 0x002fda0008706670 */
[----:B------:R-:W-:Y:S05]  /*02b0*/  @P0 EXIT ;  /* 0x000000000000094d */ /* 0x000fea0003800000 */
[----:B------:R-:W0:Y:S01]  /*02c0*/  LDCU UR4, c[0x0][0x398] ;  /* 0x00007300ff0477ac */ /* 0x000e220008000800 */
[----:B------:R-:W1:Y:S01]  /*02d0*/  LDCU.64 UR6, c[0x0][0x390] ;  /* 0x00007200ff0677ac */ /* 0x000e620008000a00 */
[----:B0-----:R-:W-:Y:S01]  /*02e0*/  IMAD R0, R0, UR4, RZ ;  /* 0x0000000400007c24 */ /* 0x001fe2000f8e02ff */
[----:B------:R-:W0:Y:S04]  /*02f0*/  LDCU.64 UR4, c[0x0][0x358] ;  /* 0x00006b00ff0477ac */ /* 0x000e280008000a00 */
[----:B-1----:R-:W-:-:S04]  /*0300*/  IADD3 R2, P0, PT, R0, UR6, RZ ;  /* 0x0000000600027c10 */ /* 0x002fc8000ff1e0ff */
[----:B------:R-:W-:-:S03]  /*0310*/  LEA.HI.X.SX32 R3, R0, UR7, 0x1, P0 ;  /* 0x0000000700037c11 */ /* 0x000fc600080f0eff */
[----:B------:R-:W-:-:S05]  /*0320*/  IMAD.WIDE R2, R5, 0x4, R2 ;  /* 0x0000000405027825 */ /* 0x000fca00078e0202 */
[----:B0-----:R-:W-:Y:S01]  /*0330*/  STG.E desc[UR4][R2.64], R7 ;  /* 0x0000000702007986 */ /* 0x001fe2000c101904 */
[----:B------:R-:W-:Y:S05]  /*0340*/  EXIT ;  /* 0x000000000000794d */ /* 0x000fea0003800000 */
.L_x_3:
[----:B------:R-:W-:-:S00]  /*0350*/  BRA `(.L_x_3) ;  /* 0xfffffffc00fc7947 */ /* 0x000fc0000383ffff */
[----:B------:R-:W-:-:S00]  /*0360*/  NOP ;  /* 0x0000000000007918 */ /* 0x000fc00000000000 */
        /* <DEDUP_REMOVED lines=9> */
.L_x_4:


//--------------------- .nv.shared.reserved.0     --------------------------
	.section	.nv.shared.reserved.0,"aw",@nobits
	.weak		__nv_reservedSMEM_offset_0_alias
	.size		__nv_reservedSMEM_offset_0_alias, 0, 64
	.other		__nv_reservedSMEM_offset_0_alias,@"STO_CUDA_RESERVED_SHARED STV_DEFAULT"
__nv_reservedSMEM_offset_0_alias:
	.zero		0
	.zero		64


//--------------------- .nv.constant0._Z12mandelKernelffffPiiiii --------------------------
	.section	.nv.constant0._Z12mandelKernelffffPiiiii,"a",@progbits
	.sectionflags	@""
	.align	4
.nv.constant0._Z12mandelKernelffffPiiiii:
	.zero		936


//--------------------- SYMBOLS --------------------------

	.type		.nv.reservedSmem.offset0,@object
	.size		.nv.reservedSmem.offset0,0x4
